	.headerflags	@"EF_CUDA_TEXMODE_UNIFIED EF_CUDA_64BIT_ADDRESS EF_CUDA_ACCELERATORS EF_CUDA_SM90 EF_CUDA_VIRTUAL_SM(EF_CUDA_SM90)"
	.elftype	@"ET_EXEC"


//--------------------- .nv.info                  --------------------------
	.section	.nv.info,"",@"SHT_CUDA_INFO"
	.align	4


	//----- nvinfo : EIATTR_REGCOUNT
	.align		4
        /*0000*/ 	.byte	0x04, 0x2f
        /*0002*/ 	.short	(.L_3 - .L_2)
	.align		4
.L_2:
        /*0004*/ 	.word	index@(triton_poi_fused__native_batch_norm_legit_no_training_add_relu_11)
        /*0008*/ 	.word	0x00000018


	//----- nvinfo : EIATTR_MIN_STACK_SIZE
	.align		4
.L_3:
        /*000c*/ 	.byte	0x04, 0x12
        /*000e*/ 	.short	(.L_5 - .L_4)
	.align		4
.L_4:
        /*0010*/ 	.word	index@(triton_poi_fused__native_batch_norm_legit_no_training_add_relu_11)
        /*0014*/ 	.word	0x00000000


	//----- nvinfo : EIATTR_FRAME_SIZE
	.align		4
.L_5:
        /*0018*/ 	.byte	0x04, 0x11
        /*001a*/ 	.short	(.L_7 - .L_6)
	.align		4
.L_6:
        /*001c*/ 	.word	index@(triton_poi_fused__native_batch_norm_legit_no_training_add_relu_11)
        /*0020*/ 	.word	0x00000000


	//----- nvinfo : EIATTR_MIN_STACK_SIZE
	.align		4
.L_7:
        /*0024*/ 	.byte	0x04, 0x12
        /*0026*/ 	.short	(.L_9 - .L_8)
	.align		4
.L_8:
        /*0028*/ 	.word	index@(triton_poi_fused__native_batch_norm_legit_no_training_add_relu_11)
        /*002c*/ 	.word	0x00000000
.L_9:


//--------------------- .nv.info.triton_poi_fused__native_batch_norm_legit_no_training_add_relu_11 --------------------------
	.section	.nv.info.triton_poi_fused__native_batch_norm_legit_no_training_add_relu_11,"",@"SHT_CUDA_INFO"
	.sectionflags	@""
	.align	4


	//----- nvinfo : EIATTR_CUDA_API_VERSION
	.align		4
        /*0000*/ 	.byte	0x04, 0x37
        /*0002*/ 	.short	(.L_11 - .L_10)
.L_10:
        /*0004*/ 	.word	0x0000007c


	//----- nvinfo : EIATTR_KPARAM_INFO
	.align		4
.L_11:
        /*0008*/ 	.byte	0x04, 0x17
        /*000a*/ 	.short	(.L_13 - .L_12)
.L_12:
        /*000c*/ 	.word	0x00000000
        /*0010*/ 	.short	0x0009
        /*0012*/ 	.short	0x0048
        /*0014*/ 	.byte	0x00, 0xf0, 0x11, 0x00


	//----- nvinfo : EIATTR_KPARAM_INFO
	.align		4
.L_13:
        /*0018*/ 	.byte	0x04, 0x17
        /*001a*/ 	.short	(.L_15 - .L_14)
.L_14:
        /*001c*/ 	.word	0x00000000
        /*0020*/ 	.short	0x0008
        /*0022*/ 	.short	0x0040
        /*0024*/ 	.byte	0x00, 0xf4, 0x21, 0x00


	//----- nvinfo : EIATTR_KPARAM_INFO
	.align		4
.L_15:
        /*0028*/ 	.byte	0x04, 0x17
        /*002a*/ 	.short	(.L_17 - .L_16)
.L_16:
        /*002c*/ 	.word	0x00000000
        /*0030*/ 	.short	0x0007
        /*0032*/ 	.short	0x0038
        /*0034*/ 	.byte	0x00, 0xf4, 0x21, 0x00


	//----- nvinfo : EIATTR_KPARAM_INFO
	.align		4
.L_17:
        /*0038*/ 	.byte	0x04, 0x17
        /*003a*/ 	.short	(.L_19 - .L_18)
.L_18:
        /*003c*/ 	.word	0x00000000
        /*0040*/ 	.short	0x0006
        /*0042*/ 	.short	0x0030
        /*0044*/ 	.byte	0x00, 0xf4, 0x21, 0x00


	//----- nvinfo : EIATTR_KPARAM_INFO
	.align		4
.L_19:
        /*0048*/ 	.byte	0x04, 0x17
        /*004a*/ 	.short	(.L_21 - .L_20)
.L_20:
        /*004c*/ 	.word	0x00000000
        /*0050*/ 	.short	0x0005
        /*0052*/ 	.short	0x0028
        /*0054*/ 	.byte	0x00, 0xf4, 0x21, 0x00


	//----- nvinfo : EIATTR_KPARAM_INFO
	.align		4
.L_21:
        /*0058*/ 	.byte	0x04, 0x17
        /*005a*/ 	.short	(.L_23 - .L_22)
.L_22:
        /*005c*/ 	.word	0x00000000
        /*0060*/ 	.short	0x0004
        /*0062*/ 	.short	0x0020
        /*0064*/ 	.byte	0x00, 0xf4, 0x21, 0x00


	//----- nvinfo : EIATTR_KPARAM_INFO
	.align		4
.L_23:
        /*0068*/ 	.byte	0x04, 0x17
        /*006a*/ 	.short	(.L_25 - .L_24)
.L_24:
        /*006c*/ 	.word	0x00000000
        /*0070*/ 	.short	0x0003
        /*0072*/ 	.short	0x0018
        /*0074*/ 	.byte	0x00, 0xf4, 0x21, 0x00


	//----- nvinfo : EIATTR_KPARAM_INFO
	.align		4
.L_25:
        /*0078*/ 	.byte	0x04, 0x17
        /*007a*/ 	.short	(.L_27 - .L_26)
.L_26:
        /*007c*/ 	.word	0x00000000
        /*0080*/ 	.short	0x0002
        /*0082*/ 	.short	0x0010
        /*0084*/ 	.byte	0x00, 0xf4, 0x21, 0x00


	//----- nvinfo : EIATTR_KPARAM_INFO
	.align		4
.L_27:
        /*0088*/ 	.byte	0x04, 0x17
        /*008a*/ 	.short	(.L_29 - .L_28)
.L_28:
        /*008c*/ 	.word	0x00000000
        /*0090*/ 	.short	0x0001
        /*0092*/ 	.short	0x0008
        /*0094*/ 	.byte	0x00, 0xf4, 0x21, 0x00


	//----- nvinfo : EIATTR_KPARAM_INFO
	.align		4
.L_29:
        /*0098*/ 	.byte	0x04, 0x17
        /*009a*/ 	.short	(.L_31 - .L_30)
.L_30:
        /*009c*/ 	.word	0x00000000
        /*00a0*/ 	.short	0x0000
        /*00a2*/ 	.short	0x0000
        /*00a4*/ 	.byte	0x00, 0xf4, 0x21, 0x00


	//----- nvinfo : EIATTR_SPARSE_MMA_MASK
	.align		4
.L_31:
        /*00a8*/ 	.byte	0x03, 0x50
        /*00aa*/ 	.short	0x0000


	//----- nvinfo : EIATTR_MAXREG_COUNT
	.align		4
        /*00ac*/ 	.byte	0x03, 0x1b
        /*00ae*/ 	.short	0x00ff


	//----- nvinfo : EIATTR_EXIT_INSTR_OFFSETS
	.align		4
        /*00b0*/ 	.byte	0x04, 0x1c
        /*00b2*/ 	.short	(.L_33 - .L_32)


	//   ....[0]....
.L_32:
        /*00b4*/ 	.word	0x000004b0


	//----- nvinfo : EIATTR_REQNTID
	.align		4
.L_33:
        /*00b8*/ 	.byte	0x04, 0x10
        /*00ba*/ 	.short	(.L_35 - .L_34)
.L_34:
        /*00bc*/ 	.word	0x00000100
        /*00c0*/ 	.word	0x00000001
        /*00c4*/ 	.word	0x00000001


	//----- nvinfo : EIATTR_CBANK_PARAM_SIZE
	.align		4
.L_35:
        /*00c8*/ 	.byte	0x03, 0x19
        /*00ca*/ 	.short	0x004c


	//----- nvinfo : EIATTR_PARAM_CBANK
	.align		4
        /*00cc*/ 	.byte	0x04, 0x0a
        /*00ce*/ 	.short	(.L_37 - .L_36)
	.align		4
.L_36:
        /*00d0*/ 	.word	index@(.nv.constant0.triton_poi_fused__native_batch_norm_legit_no_training_add_relu_11)
        /*00d4*/ 	.short	0x0210
        /*00d6*/ 	.short	0x004c


	//----- nvinfo : EIATTR_SW_WAR
	.align		4
.L_37:
        /*00d8*/ 	.byte	0x04, 0x36
        /*00da*/ 	.short	(.L_39 - .L_38)
.L_38:
        /*00dc*/ 	.word	0x00000008
.L_39:


//--------------------- .nv.callgraph             --------------------------
	.section	.nv.callgraph,"",@"SHT_CUDA_CALLGRAPH"
	.align	4
	.sectionentsize	8
	.align		4
        /*0000*/ 	.word	0x00000000
	.align		4
        /*0004*/ 	.word	0xffffffff
	.align		4
        /*0008*/ 	.word	0x00000000
	.align		4
        /*000c*/ 	.word	0xfffffffe
	.align		4
        /*0010*/ 	.word	0x00000000
	.align		4
        /*0014*/ 	.word	0xfffffffd
	.align		4
        /*0018*/ 	.word	0x00000000
	.align		4
        /*001c*/ 	.word	0xfffffffc


//--------------------- .nv.constant4             --------------------------
	.section	.nv.constant4,"a",@progbits
	.align	8
	.align		8
.nv.constant4:
        /*0000*/ 	.dword	_$_str
	.align		8
        /*0008*/ 	.dword	_$_str_$_2


//--------------------- .text.triton_poi_fused__native_batch_norm_legit_no_training_add_relu_11 --------------------------
	.section	.text.triton_poi_fused__native_batch_norm_legit_no_training_add_relu_11,"ax",@progbits
	.align	128
        .global         triton_poi_fused__native_batch_norm_legit_no_training_add_relu_11
        .type           triton_poi_fused__native_batch_norm_legit_no_training_add_relu_11,@function
        .size           triton_poi_fused__native_batch_norm_legit_no_training_add_relu_11,(.L_x_1 - triton_poi_fused__native_batch_norm_legit_no_training_add_relu_11)
        .other          triton_poi_fused__native_batch_norm_legit_no_training_add_relu_11,@"STO_CUDA_ENTRY STV_DEFAULT"
triton_poi_fused__native_batch_norm_legit_no_training_add_relu_11:
.text.triton_poi_fused__native_batch_norm_legit_no_training_add_relu_11:
[----:B------:R-:W-:Y:S01]  /*0000*/  LDC R1, c[0x0][0x28] ;  /* 0x00000a00ff017b82 */ /* 0x000fe20000000800 */
[----:B------:R-:W1:Y:S07]  /*0010*/  S2R R0, SR_TID.X ;  /* 0x0000000000007919 */ /* 0x000e6e0000002100 */
[----:B------:R-:W2:Y:S01]  /*0020*/  LDC.64 R8, c[0x0][0x238] ;  /* 0x00008e00ff087b82 */ /* 0x000ea20000000a00 */
[----:B------:R-:W-:Y:S01]  /*0030*/  ULDC.64 UR4, c[0x0][0x208] ;  /* 0x0000820000047ab9 */ /* 0x000fe20000000a00 */
[----:B------:R-:W3:Y:S06]  /*0040*/  S2R R3, SR_CTAID.X ;  /* 0x0000000000037919 */ /* 0x000eec0000002500 */
[----:B------:R-:W4:Y:S08]  /*0050*/  LDC.64 R4, c[0x0][0x210] ;  /* 0x00008400ff047b82 */ /* 0x000f300000000a00 */
[----:B------:R-:W5:Y:S08]  /*0060*/  LDC.64 R6, c[0x0][0x218] ;  /* 0x00008600ff067b82 */ /* 0x000f700000000a00 */
[----:B------:R-:W5:Y:S01]  /*0070*/  LDC.64 R18, c[0x0][0x228] ;  /* 0x00008a00ff127b82 */ /* 0x000f620000000a00 */
[----:B-1----:R-:W-:-:S07]  /*0080*/  SHF.L.U32 R0, R0, 0x1, RZ ;  /* 0x0000000100007819 */ /* 0x002fce00000006ff */
[----:B------:R-:W1:Y:S01]  /*0090*/  LDC.64 R16, c[0x0][0x230] ;  /* 0x00008c00ff107b82 */ /* 0x000e620000000a00 */
[----:B------:R-:W-:-:S04]  /*00a0*/  LOP3.LUT R0, R0, 0x1fe, RZ, 0xc0, !PT ;  /* 0x000001fe00007812 */ /* 0x000fc800078ec0ff */
[----:B---3--:R-:W-:-:S03]  /*00b0*/  LEA R0, R3, R0, 0x9 ;  /* 0x0000000003007211 */ /* 0x008fc600078e48ff */
[----:B------:R-:W3:Y:S02]  /*00c0*/  LDC.64 R10, c[0x0][0x240] ;  /* 0x00009000ff0a7b82 */ /* 0x000ee40000000a00 */
[----:B------:R-:W-:-:S06]  /*00d0*/  IMAD.HI R2, R0, 0x66666667, RZ ;  /* 0x6666666700027827 */ /* 0x000fcc00078e02ff */
[----:B------:R-:W1:Y:S01]  /*00e0*/  LDC.64 R12, c[0x0][0x248] ;  /* 0x00009200ff0c7b82 */ /* 0x000e620000000a00 */
[----:B------:R-:W-:-:S04]  /*00f0*/  SHF.R.U32.HI R3, RZ, 0x1f, R2 ;  /* 0x0000001fff037819 */ /* 0x000fc80000011602 */
[----:B------:R-:W-:-:S05]  /*0100*/  LEA.HI.SX32 R3, R2, R3, 0x1a ;  /* 0x0000000302037211 */ /* 0x000fca00078fd2ff */
[----:B------:R-:W-:Y:S02]  /*0110*/  IMAD R15, R3, -0xa0, R0 ;  /* 0xffffff60030f7824 */ /* 0x000fe400078e0200 */
[----:B------:R-:W1:Y:S02]  /*0120*/  LDC.64 R2, c[0x0][0x220] ;  /* 0x00008800ff027b82 */ /* 0x000e640000000a00 */
[----:B--2---:R-:W-:-:S06]  /*0130*/  IMAD.WIDE R8, R15, 0x4, R8 ;  /* 0x000000040f087825 */ /* 0x004fcc00078e0208 */
[----:B------:R-:W2:Y:S01]  /*0140*/  LDG.E.EL.64 R8, desc[UR4][R8.64] ;  /* 0x0000000408087981 */ /* 0x000ea2000c2e1b00 */
[----:B----4-:R-:W-:-:S04]  /*0150*/  IMAD.WIDE R4, R0, 0x4, R4 ;  /* 0x0000000400047825 */ /* 0x010fc800078e0204 */
[C---:B-----5:R-:W-:Y:S02]  /*0160*/  IMAD.WIDE R6, R0.reuse, 0x4, R6 ;  /* 0x0000000400067825 */ /* 0x060fe400078e0206 */
[----:B------:R-:W4:Y:S04]  /*0170*/  LDG.E.64 R4, desc[UR4][R4.64] ;  /* 0x0000000404047981 */ /* 0x000f28000c1e1b00 */
[----:B------:R-:W4:Y:S01]  /*0180*/  LDG.E.64 R6, desc[UR4][R6.64] ;  /* 0x0000000406067981 */ /* 0x000f22000c1e1b00 */
[----:B01----:R-:W-:-:S04]  /*0190*/  IMAD.WIDE R2, R0, 0x4, R2 ;  /* 0x0000000400027825 */ /* 0x003fc800078e0202 */
[----:B------:R-:W-:Y:S02]  /*01a0*/  IMAD.WIDE R20, R0, 0x4, R18 ;  /* 0x0000000400147825 */ /* 0x000fe400078e0212 */
[----:B------:R-:W5:Y:S02]  /*01b0*/  LDG.E.64 R2, desc[UR4][R2.64] ;  /* 0x0000000402027981 */ /* 0x000f64000c1e1b00 */
[C---:B------:R-:W-:Y:S02]  /*01c0*/  IMAD.WIDE R18, R15.reuse, 0x4, R16 ;  /* 0x000000040f127825 */ /* 0x040fe400078e0210 */
[----:B------:R-:W5:Y:S02]  /*01d0*/  LDG.E.64 R16, desc[UR4][R20.64] ;  /* 0x0000000414107981 */ /* 0x000f64000c1e1b00 */
[C---:B---3--:R-:W-:Y:S02]  /*01e0*/  IMAD.WIDE R10, R15.reuse, 0x4, R10 ;  /* 0x000000040f0a7825 */ /* 0x048fe400078e020a */
[----:B------:R-:W3:Y:S02]  /*01f0*/  LDG.E.EL.64 R18, desc[UR4][R18.64] ;  /* 0x0000000412127981 */ /* 0x000ee4000c2e1b00 */
[----:B------:R-:W-:-:S02]  /*0200*/  IMAD.WIDE R12, R15, 0x4, R12 ;  /* 0x000000040f0c7825 */ /* 0x000fc400078e020c */
[----:B------:R-:W3:Y:S04]  /*0210*/  LDG.E.EL.64 R10, desc[UR4][R10.64] ;  /* 0x000000040a0a7981 */ /* 0x000ee8000c2e1b00 */
[----:B------:R-:W3:Y:S01]  /*0220*/  LDG.E.EL.64 R12, desc[UR4][R12.64] ;  /* 0x000000040c0c7981 */ /* 0x000ee2000c2e1b00 */
[----:B--2---:R-:W-:Y:S01]  /*0230*/  FADD R14, R8, 9.9999997473787516356e-06 ;  /* 0x3727c5ac080e7421 */ /* 0x004fe20000000000 */
[----:B------:R-:W-:-:S03]  /*0240*/  FADD R9, R9, 9.9999997473787516356e-06 ;  /* 0x3727c5ac09097421 */ /* 0x000fc60000000000 */
[----:B------:R-:W0:Y:S08]  /*0250*/  MUFU.SQRT R8, R14 ;  /* 0x0000000e00087308 */ /* 0x000e300000002000 */
[----:B------:R-:W1:Y:S01]  /*0260*/  MUFU.SQRT R15, R9 ;  /* 0x00000009000f7308 */ /* 0x000e620000002000 */
[C---:B0-----:R-:W-:Y:S02]  /*0270*/  FSETP.GT.AND P0, PT, R8.reuse, 8.50705917302346158658e+37, PT ;  /* 0x7e8000000800780b */ /* 0x041fe40003f04000 */
[----:B------:R-:W-:-:S02]  /*0280*/  FSETP.GEU.AND P2, PT, R8, 1.175494350822287508e-38, PT ;  /* 0x008000000800780b */ /* 0x000fc40003f4e000 */
[C---:B-1----:R-:W-:Y:S02]  /*0290*/  FSETP.GT.AND P1, PT, R15.reuse, 8.50705917302346158658e+37, PT ;  /* 0x7e8000000f00780b */ /* 0x042fe40003f24000 */
[----:B------:R-:W-:-:S07]  /*02a0*/  FSETP.GEU.AND P3, PT, R15, 1.175494350822287508e-38, PT ;  /* 0x008000000f00780b */ /* 0x000fce0003f6e000 */
[----:B------:R-:W-:Y:S01]  /*02b0*/  @P0 FMUL R8, R8, 0.25 ;  /* 0x3e80000008080820 */ /* 0x000fe20000400000 */
[----:B----4-:R-:W-:Y:S01]  /*02c0*/  FADD R14, R5, R7 ;  /* 0x00000007050e7221 */ /* 0x010fe20000000000 */
[----:B------:R-:W-:Y:S01]  /*02d0*/  FADD R5, R4, R6 ;  /* 0x0000000604057221 */ /* 0x000fe20000000000 */
[----:B------:R-:W-:Y:S01]  /*02e0*/  HFMA2.MMA R4, -RZ, RZ, 1.625, 0 ;  /* 0x3e800000ff047435 */ /* 0x000fe200000001ff */
[----:B------:R-:W-:Y:S01]  /*02f0*/  @!P2 FMUL R8, R8, 16777216 ;  /* 0x4b8000000808a820 */ /* 0x000fe20000400000 */
[----:B------:R-:W-:-:S04]  /*0300*/  @P1 FMUL R15, R15, 0.25 ;  /* 0x3e8000000f0f1820 */ /* 0x000fc80000400000 */
[----:B------:R-:W-:Y:S01]  /*0310*/  @!P3 FMUL R15, R15, 16777216 ;  /* 0x4b8000000f0fb820 */ /* 0x000fe20000400000 */
[----:B------:R-:W0:Y:S03]  /*0320*/  MUFU.RCP R8, R8 ;  /* 0x0000000800087308 */ /* 0x000e260000001000 */
[----:B------:R-:W-:-:S05]  /*0330*/  FSEL R7, R4, 1, P0 ;  /* 0x3f80000004077808 */ /* 0x000fca0000000000 */
[----:B------:R-:W1:Y:S01]  /*0340*/  MUFU.RCP R15, R15 ;  /* 0x0000000f000f7308 */ /* 0x000e620000001000 */
[----:B------:R-:W-:Y:S01]  /*0350*/  FSEL R4, R4, 1, P1 ;  /* 0x3f80000004047808 */ /* 0x000fe20000800000 */
[----:B-----5:R-:W-:Y:S01]  /*0360*/  FADD R14, R3, R14 ;  /* 0x0000000e030e7221 */ /* 0x020fe20000000000 */
[----:B------:R-:W-:Y:S02]  /*0370*/  FADD R5, R2, R5 ;  /* 0x0000000502057221 */ /* 0x000fe40000000000 */
[----:B------:R-:W2:Y:S01]  /*0380*/  LDC.64 R2, c[0x0][0x250] ;  /* 0x00009400ff027b82 */ /* 0x000ea20000000a00 */
[----:B------:R-:W-:Y:S01]  /*0390*/  FADD R14, R17, R14 ;  /* 0x0000000e110e7221 */ /* 0x000fe20000000000 */
[----:B------:R-:W-:Y:S01]  /*03a0*/  FADD R5, R16, R5 ;  /* 0x0000000510057221 */ /* 0x000fe20000000000 */
[----:B------:R-:W-:Y:S01]  /*03b0*/  @!P2 FMUL R7, R7, 16777216 ;  /* 0x4b8000000707a820 */ /* 0x000fe20000400000 */
[----:B------:R-:W-:Y:S01]  /*03c0*/  @!P3 FMUL R4, R4, 16777216 ;  /* 0x4b8000000404b820 */ /* 0x000fe20000400000 */
[----:B---3--:R-:W-:Y:S01]  /*03d0*/  FADD R14, -R19, R14 ;  /* 0x0000000e130e7221 */ /* 0x008fe20000000100 */
[----:B------:R-:W-:Y:S01]  /*03e0*/  FADD R5, -R18, R5 ;  /* 0x0000000512057221 */ /* 0x000fe20000000100 */
[----:B0-----:R-:W-:Y:S01]  /*03f0*/  FMUL R8, R8, R7 ;  /* 0x0000000708087220 */ /* 0x001fe20000400000 */
[----:B-1----:R-:W-:-:S03]  /*0400*/  FMUL R15, R15, R4 ;  /* 0x000000040f0f7220 */ /* 0x002fc60000400000 */
[----:B------:R-:W-:Y:S01]  /*0410*/  FMUL R5, R5, R8 ;  /* 0x0000000805057220 */ /* 0x000fe20000400000 */
[----:B------:R-:W-:-:S03]  /*0420*/  FMUL R14, R14, R15 ;  /* 0x0000000f0e0e7220 */ /* 0x000fc60000400000 */
[----:B------:R-:W-:Y:S01]  /*0430*/  FFMA R5, R10, R5, R12 ;  /* 0x000000050a057223 */ /* 0x000fe2000000000c */
[----:B------:R-:W-:-:S04]  /*0440*/  FFMA R11, R11, R14, R13 ;  /* 0x0000000e0b0b7223 */ /* 0x000fc8000000000d */
[----:B------:R-:W-:Y:S02]  /*0450*/  FSETP.GEU.AND P0, PT, R5, RZ, PT ;  /* 0x000000ff0500720b */ /* 0x000fe40003f0e000 */
[----:B------:R-:W-:Y:S01]  /*0460*/  FSETP.GEU.AND P1, PT, R11, RZ, PT ;  /* 0x000000ff0b00720b */ /* 0x000fe20003f2e000 */
[----:B--2---:R-:W-:Y:S01]  /*0470*/  IMAD.WIDE R2, R0, 0x4, R2 ;  /* 0x0000000400027825 */ /* 0x004fe200078e0202 */
[----:B------:R-:W-:Y:S02]  /*0480*/  FSEL R10, R5, RZ, P0 ;  /* 0x000000ff050a7208 */ /* 0x000fe40000000000 */
[----:B------:R-:W-:-:S05]  /*0490*/  FSEL R11, R11, RZ, P1 ;  /* 0x000000ff0b0b7208 */ /* 0x000fca0000800000 */
[----:B------:R-:W-:Y:S01]  /*04a0*/  STG.E.64 desc[UR4][R2.64], R10 ;  /* 0x0000000a02007986 */ /* 0x000fe2000c101b04 */
[----:B------:R-:W-:Y:S05]  /*04b0*/  EXIT ;  /* 0x000000000000794d */ /* 0x000fea0003800000 */
.L_x_0:
[----:B------:R-:W-:-:S00]  /*04c0*/  BRA `(.L_x_0) ;  /* 0xfffffffc00fc7947 */ /* 0x000fc0000383ffff */
[----:B------:R-:W-:-:S00]  /*04d0*/  NOP ;  /* 0x0000000000007918 */ /* 0x000fc00000000000 */
        /* <DEDUP_REMOVED lines=10> */
.L_x_1:


//--------------------- .nv.global.init           --------------------------
	.section	.nv.global.init,"aw",@progbits
.nv.global.init:
	.type		_$_str,@object
	.size		_$_str,(_$_str_$_2 - _$_str)
_$_str:
        /*0000*/ 	.byte	0x5f, 0x5f, 0x43, 0x55, 0x44, 0x41, 0x5f, 0x46, 0x54, 0x5a, 0x00
	.type		_$_str_$_2,@object
	.size		_$_str_$_2,(.L_1 - _$_str_$_2)
_$_str_$_2:
        /*000b*/ 	.byte	0x5f, 0x5f, 0x43, 0x55, 0x44, 0x41, 0x5f, 0x50, 0x52, 0x45, 0x43, 0x5f, 0x53, 0x51, 0x52, 0x54
        /*001b*/ 	.byte	0x00
.L_1:


//--------------------- .nv.constant0.triton_poi_fused__native_batch_norm_legit_no_training_add_relu_11 --------------------------
	.section	.nv.constant0.triton_poi_fused__native_batch_norm_legit_no_training_add_relu_11,"a",@progbits
	.sectionflags	@""
	.align	4
.nv.constant0.triton_poi_fused__native_batch_norm_legit_no_training_add_relu_11:
	.zero		604
